//
// Generated by NVIDIA NVVM Compiler
//
// Compiler Build ID: CL-36424714
// Cuda compilation tools, release 13.0, V13.0.88
// Based on NVVM 20.0.0
//

.version 9.0
.target sm_100
.address_size 64

	// .globl	_Z7reversePii

.visible .entry _Z7reversePii(
	.param .u64 .ptr .align 1 _Z7reversePii_param_0,
	.param .u32 _Z7reversePii_param_1
)
{
	.reg .pred 	%p<3>;
	.reg .b32 	%r<18>;
	.reg .b64 	%rd<7>;

	ld.param.u64 	%rd2, [_Z7reversePii_param_0];
	ld.param.u32 	%r7, [_Z7reversePii_param_1];
	mov.u32 	%r8, %tid.x;
	mov.u32 	%r9, %ctaid.x;
	mov.u32 	%r1, %ntid.x;
	mad.lo.s32 	%r17, %r9, %r1, %r8;
	shr.u32 	%r10, %r7, 31;
	add.s32 	%r11, %r7, %r10;
	shr.s32 	%r3, %r11, 1;
	setp.ge.s32 	%p1, %r17, %r3;
	@%p1 bra 	$L__BB0_3;
	cvta.to.global.u64 	%rd1, %rd2;
	mov.u32 	%r12, %nctaid.x;
	mul.lo.s32 	%r4, %r1, %r12;
$L__BB0_2:
	mul.wide.s32 	%rd3, %r17, 4;
	add.s64 	%rd4, %rd1, %rd3;
	ld.global.u32 	%r13, [%rd4];
	not.b32 	%r14, %r17;
	add.s32 	%r15, %r7, %r14;
	mul.wide.s32 	%rd5, %r15, 4;
	add.s64 	%rd6, %rd1, %rd5;
	ld.global.u32 	%r16, [%rd6];
	st.global.u32 	[%rd4], %r16;
	st.global.u32 	[%rd6], %r13;
	add.s32 	%r17, %r17, %r4;
	setp.lt.s32 	%p2, %r17, %r3;
	@%p2 bra 	$L__BB0_2;
$L__BB0_3:
	ret;

}
	// .globl	_Z12bitonicMergePii
.visible .entry _Z12bitonicMergePii(
	.param .u64 .ptr .align 1 _Z12bitonicMergePii_param_0,
	.param .u32 _Z12bitonicMergePii_param_1
)
{
	.reg .pred 	%p<3>;
	.reg .b32 	%r<9>;
	.reg .b64 	%rd<7>;

	ld.param.u64 	%rd3, [_Z12bitonicMergePii_param_0];
	ld.param.u32 	%r5, [_Z12bitonicMergePii_param_1];
	mov.u32 	%r6, %tid.x;
	mov.u32 	%r7, %ctaid.x;
	mov.u32 	%r8, %ntid.x;
	mad.lo.s32 	%r1, %r7, %r8, %r6;
	xor.b32  	%r2, %r5, %r1;
	setp.ge.s32 	%p1, %r1, %r2;
	@%p1 bra 	$L__BB1_3;
	cvta.to.global.u64 	%rd4, %rd3;
	mul.wide.s32 	%rd5, %r1, 4;
	add.s64 	%rd1, %rd4, %rd5;
	ld.global.u32 	%r3, [%rd1];
	mul.wide.s32 	%rd6, %r2, 4;
	add.s64 	%rd2, %rd4, %rd6;
	ld.global.u32 	%r4, [%rd2];
	setp.le.s32 	%p2, %r3, %r4;
	@%p2 bra 	$L__BB1_3;
	st.global.u32 	[%rd1], %r4;
	st.global.u32 	[%rd2], %r3;
$L__BB1_3:
	ret;

}


// ===== COMPILED SASS (sm_100) =====

	.target	sm_100

	.elftype	@"ET_EXEC"


//--------------------- .note.nv.tkinfo           --------------------------
	.section	.note.nv.tkinfo,"",@"SHT_NOTE"
	.sectionflags	@"SHF_NOTE_NV_TKINFO"
	.tkinfo
        /*0018*/ 	.word	0x00000002
        /*0030*/ 	.string	""
        /*0030*/ 	.string	"ptxas"
        /*0030*/ 	.string	"Cuda compilation tools, release 13.0, V13.0.88"
        /*0030*/ 	.string	"Build cuda_13.0.r13.0/compiler.36424714_0"
        /*0030*/ 	.string	"-arch sm_100 -m 64 "



//--------------------- .note.nv.cuinfo           --------------------------
	.section	.note.nv.cuinfo,"",@"SHT_NOTE"
	.sectionflags	@"SHF_NOTE_NV_CUINFO"
        /*0018*/ 	.short	0x0002
        /*001a*/ 	.short	0x0064
        /*001c*/ 	.short	0x0082
	.zero		2


//--------------------- .nv.info                  --------------------------
	.section	.nv.info,"",@"SHT_CUDA_INFO"
	.align	4


	//----- nvinfo : EIATTR_REGCOUNT
	.align		4
        /*0000*/ 	.byte	0x04, 0x2f
        /*0002*/ 	.short	(.L_1 - .L_0)
	.align		4
.L_0:
        /*0004*/ 	.word	index@(_Z7reversePii)
        /*0008*/ 	.word	0x00000010


	//----- nvinfo : EIATTR_FRAME_SIZE
	.align		4
.L_1:
        /*000c*/ 	.byte	0x04, 0x11
        /*000e*/ 	.short	(.L_3 - .L_2)
	.align		4
.L_2:
        /*0010*/ 	.word	index@(_Z7reversePii)
        /*0014*/ 	.word	0x00000000


	//----- nvinfo : EIATTR_REGCOUNT
	.align		4
.L_3:
        /*0018*/ 	.byte	0x04, 0x2f
        /*001a*/ 	.short	(.L_5 - .L_4)
	.align		4
.L_4:
        /*001c*/ 	.word	index@(_Z12bitonicMergePii)
        /*0020*/ 	.word	0x0000000a


	//----- nvinfo : EIATTR_FRAME_SIZE
	.align		4
.L_5:
        /*0024*/ 	.byte	0x04, 0x11
        /*0026*/ 	.short	(.L_7 - .L_6)
	.align		4
.L_6:
        /*0028*/ 	.word	index@(_Z12bitonicMergePii)
        /*002c*/ 	.word	0x00000000


	//----- nvinfo : EIATTR_MIN_STACK_SIZE
	.align		4
.L_7:
        /*0030*/ 	.byte	0x04, 0x12
        /*0032*/ 	.short	(.L_9 - .L_8)
	.align		4
.L_8:
        /*0034*/ 	.word	index@(_Z12bitonicMergePii)
        /*0038*/ 	.word	0x00000000


	//----- nvinfo : EIATTR_MIN_STACK_SIZE
	.align		4
.L_9:
        /*003c*/ 	.byte	0x04, 0x12
        /*003e*/ 	.short	(.L_11 - .L_10)
	.align		4
.L_10:
        /*0040*/ 	.word	index@(_Z7reversePii)
        /*0044*/ 	.word	0x00000000
.L_11:


//--------------------- .nv.compat                --------------------------
	.section	.nv.compat,"",@"SHT_CUDA_COMPAT_INFO"
	.align	4
        /*0000*/ 	.byte	0x02, 0x09, 0x00, 0x00, 0x02, 0x02, 0x01, 0x00, 0x02, 0x05, 0x05, 0x00, 0x03, 0x07, 0x01, 0x01
        /*0010*/ 	.byte	0x02, 0x03, 0x00, 0x00, 0x02, 0x06, 0x01, 0x00, 0x04, 0x0b, 0x08, 0x00, 0x09, 0x00, 0x00, 0x00
        /*0020*/ 	.byte	0x00, 0x00, 0x00, 0x00


//--------------------- .nv.info._Z12bitonicMergePii --------------------------
	.section	.nv.info._Z12bitonicMergePii,"",@"SHT_CUDA_INFO"
	.sectionflags	@""
	.align	4


	//----- nvinfo : EIATTR_CUDA_API_VERSION
	.align		4
        /*0000*/ 	.byte	0x04, 0x37
        /*0002*/ 	.short	(.L_13 - .L_12)
.L_12:
        /*0004*/ 	.word	0x00000082


	//----- nvinfo : EIATTR_KPARAM_INFO
	.align		4
.L_13:
        /*0008*/ 	.byte	0x04, 0x17
        /*000a*/ 	.short	(.L_15 - .L_14)
.L_14:
        /*000c*/ 	.word	0x00000000
        /*0010*/ 	.short	0x0001
        /*0012*/ 	.short	0x0008
        /*0014*/ 	.byte	0x00, 0xf0, 0x11, 0x00


	//----- nvinfo : EIATTR_KPARAM_INFO
	.align		4
.L_15:
        /*0018*/ 	.byte	0x04, 0x17
        /*001a*/ 	.short	(.L_17 - .L_16)
.L_16:
        /*001c*/ 	.word	0x00000000
        /*0020*/ 	.short	0x0000
        /*0022*/ 	.short	0x0000
        /*0024*/ 	.byte	0x00, 0xf5, 0x21, 0x00


	//----- nvinfo : EIATTR_SPARSE_MMA_MASK
	.align		4
.L_17:
        /*0028*/ 	.byte	0x03, 0x50
        /*002a*/ 	.short	0x0000


	//----- nvinfo : EIATTR_MAXREG_COUNT
	.align		4
        /*002c*/ 	.byte	0x03, 0x1b
        /*002e*/ 	.short	0x00ff


	//----- nvinfo : EIATTR_MERCURY_ISA_VERSION
	.align		4
        /*0030*/ 	.byte	0x03, 0x5f
        /*0032*/ 	.short	0x0101


	//----- nvinfo : EIATTR_VRC_CTA_INIT_COUNT
	.align		4
        /*0034*/ 	.byte	0x02, 0x4a
	.zero		1
	.zero		1


	//----- nvinfo : EIATTR_EXIT_INSTR_OFFSETS
	.align		4
        /*0038*/ 	.byte	0x04, 0x1c
        /*003a*/ 	.short	(.L_19 - .L_18)


	//   ....[0]....
.L_18:
        /*003c*/ 	.word	0x00000080


	//   ....[1]....
        /*0040*/ 	.word	0x00000100


	//   ....[2]....
        /*0044*/ 	.word	0x00000130


	//----- nvinfo : EIATTR_CBANK_PARAM_SIZE
	.align		4
.L_19:
        /*0048*/ 	.byte	0x03, 0x19
        /*004a*/ 	.short	0x000c


	//----- nvinfo : EIATTR_PARAM_CBANK
	.align		4
        /*004c*/ 	.byte	0x04, 0x0a
        /*004e*/ 	.short	(.L_21 - .L_20)
	.align		4
.L_20:
        /*0050*/ 	.word	index@(.nv.constant0._Z12bitonicMergePii)
        /*0054*/ 	.short	0x0380
        /*0056*/ 	.short	0x000c


	//----- nvinfo : EIATTR_SW_WAR
	.align		4
.L_21:
        /*0058*/ 	.byte	0x04, 0x36
        /*005a*/ 	.short	(.L_23 - .L_22)
.L_22:
        /*005c*/ 	.word	0x00000008
.L_23:


//--------------------- .nv.info._Z7reversePii    --------------------------
	.section	.nv.info._Z7reversePii,"",@"SHT_CUDA_INFO"
	.sectionflags	@""
	.align	4


	//----- nvinfo : EIATTR_CUDA_API_VERSION
	.align		4
        /*0000*/ 	.byte	0x04, 0x37
        /*0002*/ 	.short	(.L_25 - .L_24)
.L_24:
        /*0004*/ 	.word	0x00000082


	//----- nvinfo : EIATTR_KPARAM_INFO
	.align		4
.L_25:
        /*0008*/ 	.byte	0x04, 0x17
        /*000a*/ 	.short	(.L_27 - .L_26)
.L_26:
        /*000c*/ 	.word	0x00000000
        /*0010*/ 	.short	0x0001
        /*0012*/ 	.short	0x0008
        /*0014*/ 	.byte	0x00, 0xf0, 0x11, 0x00


	//----- nvinfo : EIATTR_KPARAM_INFO
	.align		4
.L_27:
        /*0018*/ 	.byte	0x04, 0x17
        /*001a*/ 	.short	(.L_29 - .L_28)
.L_28:
        /*001c*/ 	.word	0x00000000
        /*0020*/ 	.short	0x0000
        /*0022*/ 	.short	0x0000
        /*0024*/ 	.byte	0x00, 0xf5, 0x21, 0x00


	//----- nvinfo : EIATTR_SPARSE_MMA_MASK
	.align		4
.L_29:
        /*0028*/ 	.byte	0x03, 0x50
        /*002a*/ 	.short	0x0000


	//----- nvinfo : EIATTR_MAXREG_COUNT
	.align		4
        /*002c*/ 	.byte	0x03, 0x1b
        /*002e*/ 	.short	0x00ff


	//----- nvinfo : EIATTR_MERCURY_ISA_VERSION
	.align		4
        /*0030*/ 	.byte	0x03, 0x5f
        /*0032*/ 	.short	0x0101


	//----- nvinfo : EIATTR_VRC_CTA_INIT_COUNT
	.align		4
        /*0034*/ 	.byte	0x02, 0x4a
	.zero		1
	.zero		1


	//----- nvinfo : EIATTR_EXIT_INSTR_OFFSETS
	.align		4
        /*0038*/ 	.byte	0x04, 0x1c
        /*003a*/ 	.short	(.L_31 - .L_30)


	//   ....[0]....
.L_30:
        /*003c*/ 	.word	0x00000090


	//   ....[1]....
        /*0040*/ 	.word	0x00000190


	//----- nvinfo : EIATTR_CRS_STACK_SIZE
	.align		4
.L_31:
        /*0044*/ 	.byte	0x04, 0x1e
        /*0046*/ 	.short	(.L_33 - .L_32)
.L_32:
        /*0048*/ 	.word	0x00000000


	//----- nvinfo : EIATTR_CBANK_PARAM_SIZE
	.align		4
.L_33:
        /*004c*/ 	.byte	0x03, 0x19
        /*004e*/ 	.short	0x000c


	//----- nvinfo : EIATTR_PARAM_CBANK
	.align		4
        /*0050*/ 	.byte	0x04, 0x0a
        /*0052*/ 	.short	(.L_35 - .L_34)
	.align		4
.L_34:
        /*0054*/ 	.word	index@(.nv.constant0._Z7reversePii)
        /*0058*/ 	.short	0x0380
        /*005a*/ 	.short	0x000c


	//----- nvinfo : EIATTR_SW_WAR
	.align		4
.L_35:
        /*005c*/ 	.byte	0x04, 0x36
        /*005e*/ 	.short	(.L_37 - .L_36)
.L_36:
        /*0060*/ 	.word	0x00000008
.L_37:


//--------------------- .nv.callgraph             --------------------------
	.section	.nv.callgraph,"",@"SHT_CUDA_CALLGRAPH"
	.align	4
	.sectionentsize	8
	.align		4
        /*0000*/ 	.word	0x00000000
	.align		4
        /*0004*/ 	.word	0xffffffff
	.align		4
        /*0008*/ 	.word	0x00000000
	.align		4
        /*000c*/ 	.word	0xfffffffe
	.align		4
        /*0010*/ 	.word	0x00000000
	.align		4
        /*0014*/ 	.word	0xfffffffd
	.align		4
        /*0018*/ 	.word	0x00000000
	.align		4
        /*001c*/ 	.word	0xfffffffc


//--------------------- .text._Z12bitonicMergePii --------------------------
	.section	.text._Z12bitonicMergePii,"ax",@progbits
	.align	128
        .global         _Z12bitonicMergePii
        .type           _Z12bitonicMergePii,@function
        .size           _Z12bitonicMergePii,(.L_x_3 - _Z12bitonicMergePii)
        .other          _Z12bitonicMergePii,@"STO_CUDA_ENTRY STV_DEFAULT"
_Z12bitonicMergePii:
.text._Z12bitonicMergePii:
[----:B------:R-:W-:Y:S01]  /*0000*/  LDC R1, c[0x0][0x37c] ;  /* 0x0000df00ff017b82 */ /* 0x000fe20000000800 */
[----:B------:R-:W0:Y:S07]  /*0010*/  S2R R3, SR_TID.X ;  /* 0x0000000000037919 */ /* 0x000e2e0000002100 */
[----:B------:R-:W0:Y:S01]  /*0020*/  S2UR UR4, SR_CTAID.X ;  /* 0x00000000000479c3 */ /* 0x000e220000002500 */
[----:B------:R-:W1:Y:S07]  /*0030*/  LDCU UR5, c[0x0][0x388] ;  /* 0x00007100ff0577ac */ /* 0x000e6e0008000800 */
[----:B------:R-:W0:Y:S02]  /*0040*/  LDC R0, c[0x0][0x360] ;  /* 0x0000d800ff007b82 */ /* 0x000e240000000800 */
[----:B0-----:R-:W-:-:S05]  /*0050*/  IMAD R3, R0, UR4, R3 ;  /* 0x0000000400037c24 */ /* 0x001fca000f8e0203 */
[----:B-1----:R-:W-:-:S04]  /*0060*/  LOP3.LUT R0, R3, UR5, RZ, 0x3c, !PT ;  /* 0x0000000503007c12 */ /* 0x002fc8000f8e3cff */
[----:B------:R-:W-:-:S13]  /*0070*/  ISETP.GE.AND P0, PT, R3, R0, PT ;  /* 0x000000000300720c */ /* 0x000fda0003f06270 */
[----:B------:R-:W-:Y:S05]  /*0080*/  @P0 EXIT ;  /* 0x000000000000094d */ /* 0x000fea0003800000 */
[----:B------:R-:W0:Y:S01]  /*0090*/  LDC.64 R4, c[0x0][0x380] ;  /* 0x0000e000ff047b82 */ /* 0x000e220000000a00 */
[----:B------:R-:W1:Y:S01]  /*00a0*/  LDCU.64 UR4, c[0x0][0x358] ;  /* 0x00006b00ff0477ac */ /* 0x000e620008000a00 */
[----:B0-----:R-:W-:-:S04]  /*00b0*/  IMAD.WIDE R2, R3, 0x4, R4 ;  /* 0x0000000403027825 */ /* 0x001fc800078e0204 */
[----:B------:R-:W-:Y:S01]  /*00c0*/  IMAD.WIDE R4, R0, 0x4, R4 ;  /* 0x0000000400047825 */ /* 0x000fe200078e0204 */
[----:B-1----:R-:W2:Y:S04]  /*00d0*/  LDG.E R7, desc[UR4][R2.64] ;  /* 0x0000000402077981 */ /* 0x002ea8000c1e1900 */
[----:B------:R-:W2:Y:S02]  /*00e0*/  LDG.E R0, desc[UR4][R4.64] ;  /* 0x0000000404007981 */ /* 0x000ea4000c1e1900 */
[----:B--2---:R-:W-:-:S13]  /*00f0*/  ISETP.GT.AND P0, PT, R7, R0, PT ;  /* 0x000000000700720c */ /* 0x004fda0003f04270 */
[----:B------:R-:W-:Y:S05]  /*0100*/  @!P0 EXIT ;  /* 0x000000000000894d */ /* 0x000fea0003800000 */
[----:B------:R-:W-:Y:S04]  /*0110*/  STG.E desc[UR4][R2.64], R0 ;  /* 0x0000000002007986 */ /* 0x000fe8000c101904 */
[----:B------:R-:W-:Y:S01]  /*0120*/  STG.E desc[UR4][R4.64], R7 ;  /* 0x0000000704007986 */ /* 0x000fe2000c101904 */
[----:B------:R-:W-:Y:S05]  /*0130*/  EXIT ;  /* 0x000000000000794d */ /* 0x000fea0003800000 */
.L_x_0:
[----:B------:R-:W-:-:S00]  /*0140*/  BRA `(.L_x_0) ;  /* 0xfffffffc00fc7947 */ /* 0x000fc0000383ffff */
[----:B------:R-:W-:-:S00]  /*0150*/  NOP ;  /* 0x0000000000007918 */ /* 0x000fc00000000000 */
        /* <DEDUP_REMOVED lines=10> */
.L_x_3:


//--------------------- .text._Z7reversePii       --------------------------
	.section	.text._Z7reversePii,"ax",@progbits
	.align	128
        .global         _Z7reversePii
        .type           _Z7reversePii,@function
        .size           _Z7reversePii,(.L_x_4 - _Z7reversePii)
        .other          _Z7reversePii,@"STO_CUDA_ENTRY STV_DEFAULT"
_Z7reversePii:
.text._Z7reversePii:
[----:B------:R-:W-:Y:S01]  /*0000*/  LDC R1, c[0x0][0x37c] ;  /* 0x0000df00ff017b82 */ /* 0x000fe20000000800 */
[----:B------:R-:W0:Y:S07]  /*0010*/  S2R R0, SR_TID.X ;  /* 0x0000000000007919 */ /* 0x000e2e0000002100 */
[----:B------:R-:W0:Y:S01]  /*0020*/  S2UR UR5, SR_CTAID.X ;  /* 0x00000000000579c3 */ /* 0x000e220000002500 */
[----:B------:R-:W1:Y:S07]  /*0030*/  LDCU UR8, c[0x0][0x388] ;  /* 0x00007100ff0877ac */ /* 0x000e6e0008000800 */
[----:B------:R-:W0:Y:S01]  /*0040*/  LDC R9, c[0x0][0x360] ;  /* 0x0000d800ff097b82 */ /* 0x000e220000000800 */
[----:B-1----:R-:W-:-:S04]  /*0050*/  ULEA.HI UR4, UR8, UR8, URZ, 0x1 ;  /* 0x0000000808047291 */ /* 0x002fc8000f8f08ff */
[----:B------:R-:W-:Y:S01]  /*0060*/  USHF.R.S32.HI UR4, URZ, 0x1, UR4 ;  /* 0x00000001ff047899 */ /* 0x000fe20008011404 */
[----:B0-----:R-:W-:-:S05]  /*0070*/  IMAD R0, R9, UR5, R0 ;  /* 0x0000000509007c24 */ /* 0x001fca000f8e0200 */
[----:B------:R-:W-:-:S13]  /*0080*/  ISETP.GE.AND P0, PT, R0, UR4, PT ;  /* 0x0000000400007c0c */ /* 0x000fda000bf06270 */
[----:B------:R-:W-:Y:S05]  /*0090*/  @P0 EXIT ;  /* 0x000000000000094d */ /* 0x000fea0003800000 */
[----:B------:R-:W0:Y:S01]  /*00a0*/  LDC.64 R6, c[0x0][0x380] ;  /* 0x0000e000ff067b82 */ /* 0x000e220000000a00 */
[----:B------:R-:W1:Y:S01]  /*00b0*/  LDCU UR5, c[0x0][0x370] ;  /* 0x00006e00ff0577ac */ /* 0x000e620008000800 */
[----:B------:R-:W2:Y:S01]  /*00c0*/  LDCU.64 UR6, c[0x0][0x358] ;  /* 0x00006b00ff0677ac */ /* 0x000ea20008000a00 */
[----:B-1----:R-:W-:-:S07]  /*00d0*/  IMAD R9, R9, UR5, RZ ;  /* 0x0000000509097c24 */ /* 0x002fce000f8e02ff */
.L_x_1:
[----:B-1----:R-:W-:-:S04]  /*00e0*/  LOP3.LUT R2, RZ, R0, RZ, 0x33, !PT ;  /* 0x00000000ff027212 */ /* 0x002fc800078e33ff */
[----:B------:R-:W-:Y:S01]  /*00f0*/  IADD3 R5, PT, PT, R2, UR8, RZ ;  /* 0x0000000802057c10 */ /* 0x000fe2000fffe0ff */
[----:B0-----:R-:W-:-:S04]  /*0100*/  IMAD.WIDE R2, R0, 0x4, R6 ;  /* 0x0000000400027825 */ /* 0x001fc800078e0206 */
[----:B------:R-:W-:Y:S01]  /*0110*/  IMAD.WIDE R4, R5, 0x4, R6 ;  /* 0x0000000405047825 */ /* 0x000fe200078e0206 */
[----:B--2---:R-:W2:Y:S04]  /*0120*/  LDG.E R11, desc[UR6][R2.64] ;  /* 0x00000006020b7981 */ /* 0x004ea8000c1e1900 */
[----:B------:R-:W3:Y:S01]  /*0130*/  LDG.E R13, desc[UR6][R4.64] ;  /* 0x00000006040d7981 */ /* 0x000ee2000c1e1900 */
[----:B------:R-:W-:-:S04]  /*0140*/  IADD3 R0, PT, PT, R9, R0, RZ ;  /* 0x0000000009007210 */ /* 0x000fc80007ffe0ff */
[----:B------:R-:W-:Y:S01]  /*0150*/  ISETP.GE.AND P0, PT, R0, UR4, PT ;  /* 0x0000000400007c0c */ /* 0x000fe2000bf06270 */
[----:B---3--:R1:W-:Y:S04]  /*0160*/  STG.E desc[UR6][R2.64], R13 ;  /* 0x0000000d02007986 */ /* 0x0083e8000c101906 */
[----:B--2---:R1:W-:Y:S08]  /*0170*/  STG.E desc[UR6][R4.64], R11 ;  /* 0x0000000b04007986 */ /* 0x0043f0000c101906 */
[----:B------:R-:W-:Y:S05]  /*0180*/  @!P0 BRA `(.L_x_1) ;  /* 0xfffffffc00d48947 */ /* 0x000fea000383ffff */
[----:B------:R-:W-:Y:S05]  /*0190*/  EXIT ;  /* 0x000000000000794d */ /* 0x000fea0003800000 */
.L_x_2:
        /* <DEDUP_REMOVED lines=14> */
.L_x_4:


//--------------------- .nv.shared.reserved.0     --------------------------
	.section	.nv.shared.reserved.0,"aw",@nobits
	.weak		__nv_reservedSMEM_offset_0_alias
	.size		__nv_reservedSMEM_offset_0_alias, 0, 64
	.other		__nv_reservedSMEM_offset_0_alias,@"STO_CUDA_RESERVED_SHARED STV_DEFAULT"
__nv_reservedSMEM_offset_0_alias:
	.zero		0
	.zero		64


//--------------------- .nv.constant0._Z12bitonicMergePii --------------------------
	.section	.nv.constant0._Z12bitonicMergePii,"a",@progbits
	.sectionflags	@""
	.align	4
.nv.constant0._Z12bitonicMergePii:
	.zero		908


//--------------------- .nv.constant0._Z7reversePii --------------------------
	.section	.nv.constant0._Z7reversePii,"a",@progbits
	.sectionflags	@""
	.align	4
.nv.constant0._Z7reversePii:
	.zero		908


//--------------------- SYMBOLS --------------------------

	.type		.nv.reservedSmem.offset0,@object
	.size		.nv.reservedSmem.offset0,0x4
